//
// Generated by NVIDIA NVVM Compiler
//
// Compiler Build ID: CL-36424714
// Cuda compilation tools, release 13.0, V13.0.88
// Based on NVVM 20.0.0
//

.version 9.0
.target sm_100
.address_size 64

	// .globl	_Z9saxpy_gpuifPfS_

.visible .entry _Z9saxpy_gpuifPfS_(
	.param .u32 _Z9saxpy_gpuifPfS__param_0,
	.param .f32 _Z9saxpy_gpuifPfS__param_1,
	.param .u64 .ptr .align 1 _Z9saxpy_gpuifPfS__param_2,
	.param .u64 .ptr .align 1 _Z9saxpy_gpuifPfS__param_3
)
{
	.reg .pred 	%p<2>;
	.reg .b32 	%r<6>;
	.reg .b32 	%f<5>;
	.reg .b64 	%rd<8>;

	ld.param.u32 	%r2, [_Z9saxpy_gpuifPfS__param_0];
	ld.param.f32 	%f1, [_Z9saxpy_gpuifPfS__param_1];
	ld.param.u64 	%rd1, [_Z9saxpy_gpuifPfS__param_2];
	ld.param.u64 	%rd2, [_Z9saxpy_gpuifPfS__param_3];
	mov.u32 	%r3, %ctaid.x;
	mov.u32 	%r4, %ntid.x;
	mov.u32 	%r5, %tid.x;
	mad.lo.s32 	%r1, %r3, %r4, %r5;
	setp.ge.s32 	%p1, %r1, %r2;
	@%p1 bra 	$L__BB0_2;
	cvta.to.global.u64 	%rd3, %rd1;
	cvta.to.global.u64 	%rd4, %rd2;
	mul.wide.s32 	%rd5, %r1, 4;
	add.s64 	%rd6, %rd3, %rd5;
	ld.global.f32 	%f2, [%rd6];
	add.s64 	%rd7, %rd4, %rd5;
	ld.global.f32 	%f3, [%rd7];
	fma.rn.f32 	%f4, %f1, %f2, %f3;
	st.global.f32 	[%rd7], %f4;
$L__BB0_2:
	ret;

}


// ===== COMPILED SASS (sm_100) =====

	.target	sm_100

	.elftype	@"ET_EXEC"


//--------------------- .note.nv.tkinfo           --------------------------
	.section	.note.nv.tkinfo,"",@"SHT_NOTE"
	.sectionflags	@"SHF_NOTE_NV_TKINFO"
	.tkinfo
        /*0018*/ 	.word	0x00000002
        /*0030*/ 	.string	""
        /*0030*/ 	.string	"ptxas"
        /*0030*/ 	.string	"Cuda compilation tools, release 13.0, V13.0.88"
        /*0030*/ 	.string	"Build cuda_13.0.r13.0/compiler.36424714_0"
        /*0030*/ 	.string	"-arch sm_100 -m 64 "



//--------------------- .note.nv.cuinfo           --------------------------
	.section	.note.nv.cuinfo,"",@"SHT_NOTE"
	.sectionflags	@"SHF_NOTE_NV_CUINFO"
        /*0018*/ 	.short	0x0002
        /*001a*/ 	.short	0x0064
        /*001c*/ 	.short	0x0082
	.zero		2


//--------------------- .nv.info                  --------------------------
	.section	.nv.info,"",@"SHT_CUDA_INFO"
	.align	4


	//----- nvinfo : EIATTR_REGCOUNT
	.align		4
        /*0000*/ 	.byte	0x04, 0x2f
        /*0002*/ 	.short	(.L_1 - .L_0)
	.align		4
.L_0:
        /*0004*/ 	.word	index@(_Z9saxpy_gpuifPfS_)
        /*0008*/ 	.word	0x0000000a


	//----- nvinfo : EIATTR_FRAME_SIZE
	.align		4
.L_1:
        /*000c*/ 	.byte	0x04, 0x11
        /*000e*/ 	.short	(.L_3 - .L_2)
	.align		4
.L_2:
        /*0010*/ 	.word	index@(_Z9saxpy_gpuifPfS_)
        /*0014*/ 	.word	0x00000000


	//----- nvinfo : EIATTR_MIN_STACK_SIZE
	.align		4
.L_3:
        /*0018*/ 	.byte	0x04, 0x12
        /*001a*/ 	.short	(.L_5 - .L_4)
	.align		4
.L_4:
        /*001c*/ 	.word	index@(_Z9saxpy_gpuifPfS_)
        /*0020*/ 	.word	0x00000000
.L_5:


//--------------------- .nv.compat                --------------------------
	.section	.nv.compat,"",@"SHT_CUDA_COMPAT_INFO"
	.align	4
        /*0000*/ 	.byte	0x02, 0x09, 0x00, 0x00, 0x02, 0x02, 0x01, 0x00, 0x02, 0x05, 0x05, 0x00, 0x03, 0x07, 0x01, 0x01
        /*0010*/ 	.byte	0x02, 0x03, 0x00, 0x00, 0x02, 0x06, 0x01, 0x00, 0x04, 0x0b, 0x08, 0x00, 0x09, 0x00, 0x00, 0x00
        /*0020*/ 	.byte	0x00, 0x00, 0x00, 0x00


//--------------------- .nv.info._Z9saxpy_gpuifPfS_ --------------------------
	.section	.nv.info._Z9saxpy_gpuifPfS_,"",@"SHT_CUDA_INFO"
	.sectionflags	@""
	.align	4


	//----- nvinfo : EIATTR_CUDA_API_VERSION
	.align		4
        /*0000*/ 	.byte	0x04, 0x37
        /*0002*/ 	.short	(.L_7 - .L_6)
.L_6:
        /*0004*/ 	.word	0x00000082


	//----- nvinfo : EIATTR_KPARAM_INFO
	.align		4
.L_7:
        /*0008*/ 	.byte	0x04, 0x17
        /*000a*/ 	.short	(.L_9 - .L_8)
.L_8:
        /*000c*/ 	.word	0x00000000
        /*0010*/ 	.short	0x0003
        /*0012*/ 	.short	0x0010
        /*0014*/ 	.byte	0x00, 0xf5, 0x21, 0x00


	//----- nvinfo : EIATTR_KPARAM_INFO
	.align		4
.L_9:
        /*0018*/ 	.byte	0x04, 0x17
        /*001a*/ 	.short	(.L_11 - .L_10)
.L_10:
        /*001c*/ 	.word	0x00000000
        /*0020*/ 	.short	0x0002
        /*0022*/ 	.short	0x0008
        /*0024*/ 	.byte	0x00, 0xf5, 0x21, 0x00


	//----- nvinfo : EIATTR_KPARAM_INFO
	.align		4
.L_11:
        /*0028*/ 	.byte	0x04, 0x17
        /*002a*/ 	.short	(.L_13 - .L_12)
.L_12:
        /*002c*/ 	.word	0x00000000
        /*0030*/ 	.short	0x0001
        /*0032*/ 	.short	0x0004
        /*0034*/ 	.byte	0x00, 0xf0, 0x11, 0x00


	//----- nvinfo : EIATTR_KPARAM_INFO
	.align		4
.L_13:
        /*0038*/ 	.byte	0x04, 0x17
        /*003a*/ 	.short	(.L_15 - .L_14)
.L_14:
        /*003c*/ 	.word	0x00000000
        /*0040*/ 	.short	0x0000
        /*0042*/ 	.short	0x0000
        /*0044*/ 	.byte	0x00, 0xf0, 0x11, 0x00


	//----- nvinfo : EIATTR_SPARSE_MMA_MASK
	.align		4
.L_15:
        /*0048*/ 	.byte	0x03, 0x50
        /*004a*/ 	.short	0x0000


	//----- nvinfo : EIATTR_MAXREG_COUNT
	.align		4
        /*004c*/ 	.byte	0x03, 0x1b
        /*004e*/ 	.short	0x00ff


	//----- nvinfo : EIATTR_MERCURY_ISA_VERSION
	.align		4
        /*0050*/ 	.byte	0x03, 0x5f
        /*0052*/ 	.short	0x0101


	//----- nvinfo : EIATTR_VRC_CTA_INIT_COUNT
	.align		4
        /*0054*/ 	.byte	0x02, 0x4a
	.zero		1
	.zero		1


	//----- nvinfo : EIATTR_EXIT_INSTR_OFFSETS
	.align		4
        /*0058*/ 	.byte	0x04, 0x1c
        /*005a*/ 	.short	(.L_17 - .L_16)


	//   ....[0]....
.L_16:
        /*005c*/ 	.word	0x00000070


	//   ....[1]....
        /*0060*/ 	.word	0x00000120


	//----- nvinfo : EIATTR_CBANK_PARAM_SIZE
	.align		4
.L_17:
        /*0064*/ 	.byte	0x03, 0x19
        /*0066*/ 	.short	0x0018


	//----- nvinfo : EIATTR_PARAM_CBANK
	.align		4
        /*0068*/ 	.byte	0x04, 0x0a
        /*006a*/ 	.short	(.L_19 - .L_18)
	.align		4
.L_18:
        /*006c*/ 	.word	index@(.nv.constant0._Z9saxpy_gpuifPfS_)
        /*0070*/ 	.short	0x0380
        /*0072*/ 	.short	0x0018


	//----- nvinfo : EIATTR_SW_WAR
	.align		4
.L_19:
        /*0074*/ 	.byte	0x04, 0x36
        /*0076*/ 	.short	(.L_21 - .L_20)
.L_20:
        /*0078*/ 	.word	0x00000008
.L_21:


//--------------------- .nv.callgraph             --------------------------
	.section	.nv.callgraph,"",@"SHT_CUDA_CALLGRAPH"
	.align	4
	.sectionentsize	8
	.align		4
        /*0000*/ 	.word	0x00000000
	.align		4
        /*0004*/ 	.word	0xffffffff
	.align		4
        /*0008*/ 	.word	0x00000000
	.align		4
        /*000c*/ 	.word	0xfffffffe
	.align		4
        /*0010*/ 	.word	0x00000000
	.align		4
        /*0014*/ 	.word	0xfffffffd
	.align		4
        /*0018*/ 	.word	0x00000000
	.align		4
        /*001c*/ 	.word	0xfffffffc


//--------------------- .text._Z9saxpy_gpuifPfS_  --------------------------
	.section	.text._Z9saxpy_gpuifPfS_,"ax",@progbits
	.align	128
        .global         _Z9saxpy_gpuifPfS_
        .type           _Z9saxpy_gpuifPfS_,@function
        .size           _Z9saxpy_gpuifPfS_,(.L_x_1 - _Z9saxpy_gpuifPfS_)
        .other          _Z9saxpy_gpuifPfS_,@"STO_CUDA_ENTRY STV_DEFAULT"
_Z9saxpy_gpuifPfS_:
.text._Z9saxpy_gpuifPfS_:
[----:B------:R-:W-:Y:S01]  /*0000*/  LDC R1, c[0x0][0x37c] ;  /* 0x0000df00ff017b82 */ /* 0x000fe20000000800 */
[----:B------:R-:W0:Y:S07]  /*0010*/  S2R R0, SR_TID.X ;  /* 0x0000000000007919 */ /* 0x000e2e0000002100 */
[----:B------:R-:W0:Y:S01]  /*0020*/  S2UR UR4, SR_CTAID.X ;  /* 0x00000000000479c3 */ /* 0x000e220000002500 */
[----:B------:R-:W1:Y:S07]  /*0030*/  LDCU UR5, c[0x0][0x380] ;  /* 0x00007000ff0577ac */ /* 0x000e6e0008000800 */
[----:B------:R-:W0:Y:S02]  /*0040*/  LDC R7, c[0x0][0x360] ;  /* 0x0000d800ff077b82 */ /* 0x000e240000000800 */
[----:B0-----:R-:W-:-:S05]  /*0050*/  IMAD R7, R7, UR4, R0 ;  /* 0x0000000407077c24 */ /* 0x001fca000f8e0200 */
[----:B-1----:R-:W-:-:S13]  /*0060*/  ISETP.GE.AND P0, PT, R7, UR5, PT ;  /* 0x0000000507007c0c */ /* 0x002fda000bf06270 */
[----:B------:R-:W-:Y:S05]  /*0070*/  @P0 EXIT ;  /* 0x000000000000094d */ /* 0x000fea0003800000 */
[----:B------:R-:W0:Y:S01]  /*0080*/  LDC.64 R2, c[0x0][0x388] ;  /* 0x0000e200ff027b82 */ /* 0x000e220000000a00 */
[----:B------:R-:W1:Y:S01]  /*0090*/  LDCU.64 UR4, c[0x0][0x358] ;  /* 0x00006b00ff0477ac */ /* 0x000e620008000a00 */
[----:B------:R-:W2:Y:S06]  /*00a0*/  LDCU UR6, c[0x0][0x384] ;  /* 0x00007080ff0677ac */ /* 0x000eac0008000800 */
[----:B------:R-:W3:Y:S01]  /*00b0*/  LDC.64 R4, c[0x0][0x390] ;  /* 0x0000e400ff047b82 */ /* 0x000ee20000000a00 */
[----:B0-----:R-:W-:-:S06]  /*00c0*/  IMAD.WIDE R2, R7, 0x4, R2 ;  /* 0x0000000407027825 */ /* 0x001fcc00078e0202 */
[----:B-1----:R-:W2:Y:S01]  /*00d0*/  LDG.E R2, desc[UR4][R2.64] ;  /* 0x0000000402027981 */ /* 0x002ea2000c1e1900 */
[----:B---3--:R-:W-:-:S05]  /*00e0*/  IMAD.WIDE R4, R7, 0x4, R4 ;  /* 0x0000000407047825 */ /* 0x008fca00078e0204 */
[----:B------:R-:W2:Y:S02]  /*00f0*/  LDG.E R7, desc[UR4][R4.64] ;  /* 0x0000000404077981 */ /* 0x000ea4000c1e1900 */
[----:B--2---:R-:W-:-:S05]  /*0100*/  FFMA R7, R2, UR6, R7 ;  /* 0x0000000602077c23 */ /* 0x004fca0008000007 */
[----:B------:R-:W-:Y:S01]  /*0110*/  STG.E desc[UR4][R4.64], R7 ;  /* 0x0000000704007986 */ /* 0x000fe2000c101904 */
[----:B------:R-:W-:Y:S05]  /*0120*/  EXIT ;  /* 0x000000000000794d */ /* 0x000fea0003800000 */
.L_x_0:
[----:B------:R-:W-:-:S00]  /*0130*/  BRA `(.L_x_0) ;  /* 0xfffffffc00fc7947 */ /* 0x000fc0000383ffff */
[----:B------:R-:W-:-:S00]  /*0140*/  NOP ;  /* 0x0000000000007918 */ /* 0x000fc00000000000 */
        /* <DEDUP_REMOVED lines=11> */
.L_x_1:


//--------------------- .nv.shared.reserved.0     --------------------------
	.section	.nv.shared.reserved.0,"aw",@nobits
	.weak		__nv_reservedSMEM_offset_0_alias
	.size		__nv_reservedSMEM_offset_0_alias, 0, 64
	.other		__nv_reservedSMEM_offset_0_alias,@"STO_CUDA_RESERVED_SHARED STV_DEFAULT"
__nv_reservedSMEM_offset_0_alias:
	.zero		0
	.zero		64


//--------------------- .nv.constant0._Z9saxpy_gpuifPfS_ --------------------------
	.section	.nv.constant0._Z9saxpy_gpuifPfS_,"a",@progbits
	.sectionflags	@""
	.align	4
.nv.constant0._Z9saxpy_gpuifPfS_:
	.zero		920


//--------------------- SYMBOLS --------------------------

	.type		.nv.reservedSmem.offset0,@object
	.size		.nv.reservedSmem.offset0,0x4
